	.headerflags	@"EF_CUDA_TEXMODE_UNIFIED EF_CUDA_64BIT_ADDRESS EF_CUDA_ACCELERATORS EF_CUDA_SM90 EF_CUDA_VIRTUAL_SM(EF_CUDA_SM90)"
	.elftype	@"ET_EXEC"


//--------------------- .nv.info                  --------------------------
	.section	.nv.info,"",@"SHT_CUDA_INFO"
	.align	4


	//----- nvinfo : EIATTR_REGCOUNT
	.align		4
        /*0000*/ 	.byte	0x04, 0x2f
        /*0002*/ 	.short	(.L_3 - .L_2)
	.align		4
.L_2:
        /*0004*/ 	.word	index@(triton_poi_fused__native_batch_norm_legit_no_training_add_12)
        /*0008*/ 	.word	0x0000001a


	//----- nvinfo : EIATTR_MIN_STACK_SIZE
	.align		4
.L_3:
        /*000c*/ 	.byte	0x04, 0x12
        /*000e*/ 	.short	(.L_5 - .L_4)
	.align		4
.L_4:
        /*0010*/ 	.word	index@(triton_poi_fused__native_batch_norm_legit_no_training_add_12)
        /*0014*/ 	.word	0x00000000


	//----- nvinfo : EIATTR_FRAME_SIZE
	.align		4
.L_5:
        /*0018*/ 	.byte	0x04, 0x11
        /*001a*/ 	.short	(.L_7 - .L_6)
	.align		4
.L_6:
        /*001c*/ 	.word	index@(triton_poi_fused__native_batch_norm_legit_no_training_add_12)
        /*0020*/ 	.word	0x00000000


	//----- nvinfo : EIATTR_MIN_STACK_SIZE
	.align		4
.L_7:
        /*0024*/ 	.byte	0x04, 0x12
        /*0026*/ 	.short	(.L_9 - .L_8)
	.align		4
.L_8:
        /*0028*/ 	.word	index@(triton_poi_fused__native_batch_norm_legit_no_training_add_12)
        /*002c*/ 	.word	0x00000000
.L_9:


//--------------------- .nv.info.triton_poi_fused__native_batch_norm_legit_no_training_add_12 --------------------------
	.section	.nv.info.triton_poi_fused__native_batch_norm_legit_no_training_add_12,"",@"SHT_CUDA_INFO"
	.sectionflags	@""
	.align	4


	//----- nvinfo : EIATTR_CUDA_API_VERSION
	.align		4
        /*0000*/ 	.byte	0x04, 0x37
        /*0002*/ 	.short	(.L_11 - .L_10)
.L_10:
        /*0004*/ 	.word	0x0000007c


	//----- nvinfo : EIATTR_KPARAM_INFO
	.align		4
.L_11:
        /*0008*/ 	.byte	0x04, 0x17
        /*000a*/ 	.short	(.L_13 - .L_12)
.L_12:
        /*000c*/ 	.word	0x00000000
        /*0010*/ 	.short	0x000b
        /*0012*/ 	.short	0x0058
        /*0014*/ 	.byte	0x00, 0xf0, 0x11, 0x00


	//----- nvinfo : EIATTR_KPARAM_INFO
	.align		4
.L_13:
        /*0018*/ 	.byte	0x04, 0x17
        /*001a*/ 	.short	(.L_15 - .L_14)
.L_14:
        /*001c*/ 	.word	0x00000000
        /*0020*/ 	.short	0x000a
        /*0022*/ 	.short	0x0050
        /*0024*/ 	.byte	0x00, 0xf4, 0x21, 0x00


	//----- nvinfo : EIATTR_KPARAM_INFO
	.align		4
.L_15:
        /*0028*/ 	.byte	0x04, 0x17
        /*002a*/ 	.short	(.L_17 - .L_16)
.L_16:
        /*002c*/ 	.word	0x00000000
        /*0030*/ 	.short	0x0009
        /*0032*/ 	.short	0x0048
        /*0034*/ 	.byte	0x00, 0xf4, 0x21, 0x00


	//----- nvinfo : EIATTR_KPARAM_INFO
	.align		4
.L_17:
        /*0038*/ 	.byte	0x04, 0x17
        /*003a*/ 	.short	(.L_19 - .L_18)
.L_18:
        /*003c*/ 	.word	0x00000000
        /*0040*/ 	.short	0x0008
        /*0042*/ 	.short	0x0040
        /*0044*/ 	.byte	0x00, 0xf4, 0x21, 0x00


	//----- nvinfo : EIATTR_KPARAM_INFO
	.align		4
.L_19:
        /*0048*/ 	.byte	0x04, 0x17
        /*004a*/ 	.short	(.L_21 - .L_20)
.L_20:
        /*004c*/ 	.word	0x00000000
        /*0050*/ 	.short	0x0007
        /*0052*/ 	.short	0x0038
        /*0054*/ 	.byte	0x00, 0xf4, 0x21, 0x00


	//----- nvinfo : EIATTR_KPARAM_INFO
	.align		4
.L_21:
        /*0058*/ 	.byte	0x04, 0x17
        /*005a*/ 	.short	(.L_23 - .L_22)
.L_22:
        /*005c*/ 	.word	0x00000000
        /*0060*/ 	.short	0x0006
        /*0062*/ 	.short	0x0030
        /*0064*/ 	.byte	0x00, 0xf4, 0x21, 0x00


	//----- nvinfo : EIATTR_KPARAM_INFO
	.align		4
.L_23:
        /*0068*/ 	.byte	0x04, 0x17
        /*006a*/ 	.short	(.L_25 - .L_24)
.L_24:
        /*006c*/ 	.word	0x00000000
        /*0070*/ 	.short	0x0005
        /*0072*/ 	.short	0x0028
        /*0074*/ 	.byte	0x00, 0xf4, 0x21, 0x00


	//----- nvinfo : EIATTR_KPARAM_INFO
	.align		4
.L_25:
        /*0078*/ 	.byte	0x04, 0x17
        /*007a*/ 	.short	(.L_27 - .L_26)
.L_26:
        /*007c*/ 	.word	0x00000000
        /*0080*/ 	.short	0x0004
        /*0082*/ 	.short	0x0020
        /*0084*/ 	.byte	0x00, 0xf4, 0x21, 0x00


	//----- nvinfo : EIATTR_KPARAM_INFO
	.align		4
.L_27:
        /*0088*/ 	.byte	0x04, 0x17
        /*008a*/ 	.short	(.L_29 - .L_28)
.L_28:
        /*008c*/ 	.word	0x00000000
        /*0090*/ 	.short	0x0003
        /*0092*/ 	.short	0x0018
        /*0094*/ 	.byte	0x00, 0xf4, 0x21, 0x00


	//----- nvinfo : EIATTR_KPARAM_INFO
	.align		4
.L_29:
        /*0098*/ 	.byte	0x04, 0x17
        /*009a*/ 	.short	(.L_31 - .L_30)
.L_30:
        /*009c*/ 	.word	0x00000000
        /*00a0*/ 	.short	0x0002
        /*00a2*/ 	.short	0x0010
        /*00a4*/ 	.byte	0x00, 0xf4, 0x21, 0x00


	//----- nvinfo : EIATTR_KPARAM_INFO
	.align		4
.L_31:
        /*00a8*/ 	.byte	0x04, 0x17
        /*00aa*/ 	.short	(.L_33 - .L_32)
.L_32:
        /*00ac*/ 	.word	0x00000000
        /*00b0*/ 	.short	0x0001
        /*00b2*/ 	.short	0x0008
        /*00b4*/ 	.byte	0x00, 0xf4, 0x21, 0x00


	//----- nvinfo : EIATTR_KPARAM_INFO
	.align		4
.L_33:
        /*00b8*/ 	.byte	0x04, 0x17
        /*00ba*/ 	.short	(.L_35 - .L_34)
.L_34:
        /*00bc*/ 	.word	0x00000000
        /*00c0*/ 	.short	0x0000
        /*00c2*/ 	.short	0x0000
        /*00c4*/ 	.byte	0x00, 0xf4, 0x21, 0x00


	//----- nvinfo : EIATTR_SPARSE_MMA_MASK
	.align		4
.L_35:
        /*00c8*/ 	.byte	0x03, 0x50
        /*00ca*/ 	.short	0x0000


	//----- nvinfo : EIATTR_MAXREG_COUNT
	.align		4
        /*00cc*/ 	.byte	0x03, 0x1b
        /*00ce*/ 	.short	0x00ff


	//----- nvinfo : EIATTR_EXIT_INSTR_OFFSETS
	.align		4
        /*00d0*/ 	.byte	0x04, 0x1c
        /*00d2*/ 	.short	(.L_37 - .L_36)


	//   ....[0]....
.L_36:
        /*00d4*/ 	.word	0x00000520


	//----- nvinfo : EIATTR_REQNTID
	.align		4
.L_37:
        /*00d8*/ 	.byte	0x04, 0x10
        /*00da*/ 	.short	(.L_39 - .L_38)
.L_38:
        /*00dc*/ 	.word	0x00000100
        /*00e0*/ 	.word	0x00000001
        /*00e4*/ 	.word	0x00000001


	//----- nvinfo : EIATTR_CBANK_PARAM_SIZE
	.align		4
.L_39:
        /*00e8*/ 	.byte	0x03, 0x19
        /*00ea*/ 	.short	0x005c


	//----- nvinfo : EIATTR_PARAM_CBANK
	.align		4
        /*00ec*/ 	.byte	0x04, 0x0a
        /*00ee*/ 	.short	(.L_41 - .L_40)
	.align		4
.L_40:
        /*00f0*/ 	.word	index@(.nv.constant0.triton_poi_fused__native_batch_norm_legit_no_training_add_12)
        /*00f4*/ 	.short	0x0210
        /*00f6*/ 	.short	0x005c


	//----- nvinfo : EIATTR_SW_WAR
	.align		4
.L_41:
        /*00f8*/ 	.byte	0x04, 0x36
        /*00fa*/ 	.short	(.L_43 - .L_42)
.L_42:
        /*00fc*/ 	.word	0x00000008
.L_43:


//--------------------- .nv.callgraph             --------------------------
	.section	.nv.callgraph,"",@"SHT_CUDA_CALLGRAPH"
	.align	4
	.sectionentsize	8
	.align		4
        /*0000*/ 	.word	0x00000000
	.align		4
        /*0004*/ 	.word	0xffffffff
	.align		4
        /*0008*/ 	.word	0x00000000
	.align		4
        /*000c*/ 	.word	0xfffffffe
	.align		4
        /*0010*/ 	.word	0x00000000
	.align		4
        /*0014*/ 	.word	0xfffffffd
	.align		4
        /*0018*/ 	.word	0x00000000
	.align		4
        /*001c*/ 	.word	0xfffffffc


//--------------------- .nv.constant4             --------------------------
	.section	.nv.constant4,"a",@progbits
	.align	8
	.align		8
.nv.constant4:
        /*0000*/ 	.dword	_$_str
	.align		8
        /*0008*/ 	.dword	_$_str_$_2


//--------------------- .text.triton_poi_fused__native_batch_norm_legit_no_training_add_12 --------------------------
	.section	.text.triton_poi_fused__native_batch_norm_legit_no_training_add_12,"ax",@progbits
	.align	128
        .global         triton_poi_fused__native_batch_norm_legit_no_training_add_12
        .type           triton_poi_fused__native_batch_norm_legit_no_training_add_12,@function
        .size           triton_poi_fused__native_batch_norm_legit_no_training_add_12,(.L_x_1 - triton_poi_fused__native_batch_norm_legit_no_training_add_12)
        .other          triton_poi_fused__native_batch_norm_legit_no_training_add_12,@"STO_CUDA_ENTRY STV_DEFAULT"
triton_poi_fused__native_batch_norm_legit_no_training_add_12:
.text.triton_poi_fused__native_batch_norm_legit_no_training_add_12:
[----:B------:R-:W-:Y:S01]  /*0000*/  LDC R1, c[0x0][0x28] ;  /* 0x00000a00ff017b82 */ /* 0x000fe20000000800 */
[----:B------:R-:W1:Y:S07]  /*0010*/  S2R R0, SR_TID.X ;  /* 0x0000000000007919 */ /* 0x000e6e0000002100 */
[----:B------:R-:W2:Y:S01]  /*0020*/  LDC.64 R14, c[0x0][0x248] ;  /* 0x00009200ff0e7b82 */ /* 0x000ea20000000a00 */
[----:B------:R-:W-:Y:S01]  /*0030*/  ULDC.64 UR4, c[0x0][0x208] ;  /* 0x0000820000047ab9 */ /* 0x000fe20000000a00 */
[----:B------:R-:W3:Y:S06]  /*0040*/  S2R R3, SR_CTAID.X ;  /* 0x0000000000037919 */ /* 0x000eec0000002500 */
[----:B------:R-:W4:Y:S08]  /*0050*/  LDC.64 R18, c[0x0][0x210] ;  /* 0x00008400ff127b82 */ /* 0x000f300000000a00 */
[----:B------:R-:W5:Y:S08]  /*0060*/  LDC.64 R22, c[0x0][0x240] ;  /* 0x00009000ff167b82 */ /* 0x000f700000000a00 */
[----:B------:R-:W4:Y:S01]  /*0070*/  LDC.64 R8, c[0x0][0x238] ;  /* 0x00008e00ff087b82 */ /* 0x000f220000000a00 */
[----:B-1----:R-:W-:-:S07]  /*0080*/  SHF.L.U32 R0, R0, 0x1, RZ ;  /* 0x0000000100007819 */ /* 0x002fce00000006ff */
[----:B------:R-:W1:Y:S01]  /*0090*/  LDC.64 R20, c[0x0][0x218] ;  /* 0x00008600ff147b82 */ /* 0x000e620000000a00 */
[----:B---3--:R-:W-:Y:S02]  /*00a0*/  SHF.R.S32.HI R5, RZ, 0x16, R3 ;  /* 0x00000016ff057819 */ /* 0x008fe40000011403 */
[----:B------:R-:W-:Y:S02]  /*00b0*/  LOP3.LUT R0, R0, 0x1fe, RZ, 0xc0, !PT ;  /* 0x000001fe00007812 */ /* 0x000fe400078ec0ff */
[----:B------:R-:W-:-:S03]  /*00c0*/  SGXT R5, R5, 0x1 ;  /* 0x000000010505781a */ /* 0x000fc60000000200 */
[----:B------:R-:W3:Y:S01]  /*00d0*/  LDC.64 R16, c[0x0][0x228] ;  /* 0x00008a00ff107b82 */ /* 0x000ee20000000a00 */
[----:B------:R-:W-:-:S04]  /*00e0*/  LEA R12, R3, R0, 0x9 ;  /* 0x00000000030c7211 */ /* 0x000fc800078e48ff */
[----:B------:R-:W-:-:S03]  /*00f0*/  LEA.HI R5, R5, R12, RZ, 0x8 ;  /* 0x0000000c05057211 */ /* 0x000fc600078f40ff */
[----:B------:R-:W1:Y:S01]  /*0100*/  LDC.64 R2, c[0x0][0x220] ;  /* 0x00008800ff027b82 */ /* 0x000e620000000a00 */
[----:B------:R-:W-:-:S04]  /*0110*/  SHF.R.S32.HI R5, RZ, 0x8, R5 ;  /* 0x00000008ff057819 */ /* 0x000fc80000011405 */
[----:B------:R-:W-:-:S03]  /*0120*/  LEA.HI R0, R5, R5, RZ, 0x7 ;  /* 0x0000000505007211 */ /* 0x000fc600078f38ff */
[----:B------:R-:W3:Y:S01]  /*0130*/  LDC.64 R10, c[0x0][0x230] ;  /* 0x00008c00ff0a7b82 */ /* 0x000ee20000000a00 */
[----:B------:R-:W-:-:S04]  /*0140*/  LOP3.LUT R0, R0, 0xffffff80, RZ, 0xc0, !PT ;  /* 0xffffff8000007812 */ /* 0x000fc800078ec0ff */
[----:B------:R-:W-:-:S03]  /*0150*/  IADD3 R13, R5, -R0, RZ ;  /* 0x80000000050d7210 */ /* 0x000fc60007ffe0ff */
[----:B------:R-:W3:Y:S02]  /*0160*/  LDC.64 R6, c[0x0][0x250] ;  /* 0x00009400ff067b82 */ /* 0x000ee40000000a00 */
[----:B--2---:R-:W-:-:S04]  /*0170*/  IMAD.WIDE R14, R13, 0x4, R14 ;  /* 0x000000040d0e7825 */ /* 0x004fc800078e020e */
[----:B01----:R-:W-:Y:S02]  /*0180*/  IMAD.WIDE R2, R13, 0x4, R2 ;  /* 0x000000040d027825 */ /* 0x003fe400078e0202 */
[----:B------:R-:W2:Y:S01]  /*0190*/  LDG.E.EL R14, desc[UR4][R14.64] ;  /* 0x000000040e0e7981 */ /* 0x000ea2000c2e1900 */
[----:B------:R-:W0:Y:S03]  /*01a0*/  LDC.64 R4, c[0x0][0x258] ;  /* 0x00009600ff047b82 */ /* 0x000e260000000a00 */
[----:B------:R1:W2:Y:S01]  /*01b0*/  LDG.E.EL R0, desc[UR4][R2.64] ;  /* 0x0000000402007981 */ /* 0x0002a2000c2e1900 */
[----:B----4-:R-:W-:-:S04]  /*01c0*/  IMAD.WIDE R8, R12, 0x4, R8 ;  /* 0x000000040c087825 */ /* 0x010fc800078e0208 */
[C---:B------:R-:W-:Y:S02]  /*01d0*/  IMAD.WIDE R20, R13.reuse, 0x4, R20 ;  /* 0x000000040d147825 */ /* 0x040fe400078e0214 */
[----:B------:R-:W4:Y:S02]  /*01e0*/  LDG.E.64 R8, desc[UR4][R8.64] ;  /* 0x0000000408087981 */ /* 0x000f24000c1e1b00 */
[----:B-1----:R-:W-:Y:S02]  /*01f0*/  IMAD.WIDE R2, R12, 0x4, R18 ;  /* 0x000000040c027825 */ /* 0x002fe400078e0212 */
[----:B------:R-:W4:Y:S02]  /*0200*/  LDG.E.EL R15, desc[UR4][R20.64] ;  /* 0x00000004140f7981 */ /* 0x000f24000c2e1900 */
[C---:B-----5:R-:W-:Y:S02]  /*0210*/  IMAD.WIDE R18, R13.reuse, 0x4, R22 ;  /* 0x000000040d127825 */ /* 0x060fe400078e0216 */
[----:B------:R-:W4:Y:S02]  /*0220*/  LDG.E.64 R2, desc[UR4][R2.64] ;  /* 0x0000000402027981 */ /* 0x000f24000c1e1b00 */
[----:B---3--:R-:W-:-:S02]  /*0230*/  IMAD.WIDE R16, R13, 0x4, R16 ;  /* 0x000000040d107825 */ /* 0x008fc400078e0210 */
[----:B------:R-:W3:Y:S02]  /*0240*/  LDG.E.EL R18, desc[UR4][R18.64] ;  /* 0x0000000412127981 */ /* 0x000ee4000c2e1900 */
[C---:B------:R-:W-:Y:S02]  /*0250*/  IMAD.WIDE R10, R13.reuse, 0x4, R10 ;  /* 0x000000040d0a7825 */ /* 0x040fe400078e020a */
[----:B------:R-:W5:Y:S02]  /*0260*/  LDG.E.EL R16, desc[UR4][R16.64] ;  /* 0x0000000410107981 */ /* 0x000f64000c2e1900 */
[C---:B------:R-:W-:Y:S02]  /*0270*/  IMAD.WIDE R6, R13.reuse, 0x4, R6 ;  /* 0x000000040d067825 */ /* 0x040fe400078e0206 */
[----:B------:R-:W5:Y:S02]  /*0280*/  LDG.E.EL R11, desc[UR4][R10.64] ;  /* 0x000000040a0b7981 */ /* 0x000f64000c2e1900 */
[----:B0-----:R-:W-:-:S02]  /*0290*/  IMAD.WIDE R4, R13, 0x4, R4 ;  /* 0x000000040d047825 */ /* 0x001fc400078e0204 */
[----:B------:R0:W3:Y:S04]  /*02a0*/  LDG.E.EL R6, desc[UR4][R6.64] ;  /* 0x0000000406067981 */ /* 0x0000e8000c2e1900 */
[----:B------:R1:W3:Y:S01]  /*02b0*/  LDG.E.EL R13, desc[UR4][R4.64] ;  /* 0x00000004040d7981 */ /* 0x0002e2000c2e1900 */
[----:B0-----:R-:W-:Y:S01]  /*02c0*/  HFMA2.MMA R7, -RZ, RZ, 1.625, 0 ;  /* 0x3e800000ff077435 */ /* 0x001fe200000001ff */
[----:B-1----:R-:W0:Y:S02]  /*02d0*/  LDC.64 R4, c[0x0][0x260] ;  /* 0x00009800ff047b82 */ /* 0x002e240000000a00 */
[----:B0-----:R-:W-:-:S04]  /*02e0*/  IMAD.WIDE R4, R12, 0x4, R4 ;  /* 0x000000040c047825 */ /* 0x001fc800078e0204 */
[----:B--2---:R-:W-:Y:S01]  /*02f0*/  FADD R14, R14, 9.9999997473787516356e-06 ;  /* 0x3727c5ac0e0e7421 */ /* 0x004fe20000000000 */
[----:B------:R-:W-:-:S03]  /*0300*/  FADD R0, R0, 9.9999997473787516356e-06 ;  /* 0x3727c5ac00007421 */ /* 0x000fc60000000000 */
[----:B------:R-:W0:Y:S08]  /*0310*/  MUFU.SQRT R20, R14 ;  /* 0x0000000e00147308 */ /* 0x000e300000002000 */
[----:B------:R-:W1:Y:S01]  /*0320*/  MUFU.SQRT R19, R0 ;  /* 0x0000000000137308 */ /* 0x000e620000002000 */
[C---:B0-----:R-:W-:Y:S02]  /*0330*/  FSETP.GT.AND P1, PT, R20.reuse, 8.50705917302346158658e+37, PT ;  /* 0x7e8000001400780b */ /* 0x041fe40003f24000 */
[----:B------:R-:W-:-:S02]  /*0340*/  FSETP.GEU.AND P3, PT, R20, 1.175494350822287508e-38, PT ;  /* 0x008000001400780b */ /* 0x000fc40003f6e000 */
[C---:B-1----:R-:W-:Y:S02]  /*0350*/  FSETP.GT.AND P0, PT, R19.reuse, 8.50705917302346158658e+37, PT ;  /* 0x7e8000001300780b */ /* 0x042fe40003f04000 */
[----:B------:R-:W-:-:S07]  /*0360*/  FSETP.GEU.AND P2, PT, R19, 1.175494350822287508e-38, PT ;  /* 0x008000001300780b */ /* 0x000fce0003f4e000 */
[----:B------:R-:W-:-:S04]  /*0370*/  @P1 FMUL R20, R20, 0.25 ;  /* 0x3e80000014141820 */ /* 0x000fc80000400000 */
[----:B------:R-:W-:Y:S01]  /*0380*/  @P0 FMUL R19, R19, 0.25 ;  /* 0x3e80000013130820 */ /* 0x000fe20000400000 */
[----:B------:R-:W-:-:S03]  /*0390*/  @!P3 FMUL R20, R20, 16777216 ;  /* 0x4b8000001414b820 */ /* 0x000fc60000400000 */
[----:B------:R-:W-:-:S03]  /*03a0*/  @!P2 FMUL R19, R19, 16777216 ;  /* 0x4b8000001313a820 */ /* 0x000fc60000400000 */
[----:B------:R-:W0:Y:S01]  /*03b0*/  MUFU.RCP R20, R20 ;  /* 0x0000001400147308 */ /* 0x000e220000001000 */
[----:B------:R-:W-:-:S07]  /*03c0*/  FSEL R0, R7, 1, P0 ;  /* 0x3f80000007007808 */ /* 0x000fce0000000000 */
[----:B------:R-:W1:Y:S01]  /*03d0*/  MUFU.RCP R19, R19 ;  /* 0x0000001300137308 */ /* 0x000e620000001000 */
[----:B------:R-:W-:Y:S01]  /*03e0*/  FSEL R7, R7, 1, P1 ;  /* 0x3f80000007077808 */ /* 0x000fe20000800000 */
[----:B------:R-:W-:Y:S01]  /*03f0*/  @!P2 FMUL R0, R0, 16777216 ;  /* 0x4b8000000000a820 */ /* 0x000fe20000400000 */
[----:B----4-:R-:W-:-:S03]  /*0400*/  FADD R2, R2, -R15 ;  /* 0x8000000f02027221 */ /* 0x010fc60000000000 */
[----:B------:R-:W-:Y:S01]  /*0410*/  @!P3 FMUL R7, R7, 16777216 ;  /* 0x4b8000000707b820 */ /* 0x000fe20000400000 */
[--C-:B---3--:R-:W-:Y:S01]  /*0420*/  FADD R8, R8, -R18.reuse ;  /* 0x8000001208087221 */ /* 0x108fe20000000000 */
[----:B------:R-:W-:Y:S01]  /*0430*/  FADD R10, R3, -R15 ;  /* 0x8000000f030a7221 */ /* 0x000fe20000000000 */
[----:B------:R-:W-:Y:S01]  /*0440*/  FADD R18, R9, -R18 ;  /* 0x8000001209127221 */ /* 0x000fe20000000000 */
[----:B0-----:R-:W-:Y:S01]  /*0450*/  FMUL R7, R20, R7 ;  /* 0x0000000714077220 */ /* 0x001fe20000400000 */
[----:B-1----:R-:W-:-:S03]  /*0460*/  FMUL R19, R19, R0 ;  /* 0x0000000013137220 */ /* 0x002fc60000400000 */
[C---:B------:R-:W-:Y:S01]  /*0470*/  FMUL R8, R7.reuse, R8 ;  /* 0x0000000807087220 */ /* 0x040fe20000400000 */
[----:B------:R-:W-:Y:S01]  /*0480*/  FMUL R18, R7, R18 ;  /* 0x0000001207127220 */ /* 0x000fe20000400000 */
[C---:B------:R-:W-:Y:S01]  /*0490*/  FMUL R2, R19.reuse, R2 ;  /* 0x0000000213027220 */ /* 0x040fe20000400000 */
[----:B------:R-:W-:Y:S01]  /*04a0*/  FMUL R10, R19, R10 ;  /* 0x0000000a130a7220 */ /* 0x000fe20000400000 */
[C-C-:B------:R-:W-:Y:S01]  /*04b0*/  FFMA R8, R6.reuse, R8, R13.reuse ;  /* 0x0000000806087223 */ /* 0x140fe2000000000d */
[----:B------:R-:W-:Y:S01]  /*04c0*/  FFMA R18, R6, R18, R13 ;  /* 0x0000001206127223 */ /* 0x000fe2000000000d */
[C-C-:B-----5:R-:W-:Y:S01]  /*04d0*/  FFMA R3, R16.reuse, R2, R11.reuse ;  /* 0x0000000210037223 */ /* 0x160fe2000000000b */
[----:B------:R-:W-:-:S03]  /*04e0*/  FFMA R11, R16, R10, R11 ;  /* 0x0000000a100b7223 */ /* 0x000fc6000000000b */
[----:B------:R-:W-:Y:S01]  /*04f0*/  FADD R8, R8, R3 ;  /* 0x0000000308087221 */ /* 0x000fe20000000000 */
[----:B------:R-:W-:-:S05]  /*0500*/  FADD R9, R18, R11 ;  /* 0x0000000b12097221 */ /* 0x000fca0000000000 */
[----:B------:R-:W-:Y:S01]  /*0510*/  STG.E.64 desc[UR4][R4.64], R8 ;  /* 0x0000000804007986 */ /* 0x000fe2000c101b04 */
[----:B------:R-:W-:Y:S05]  /*0520*/  EXIT ;  /* 0x000000000000794d */ /* 0x000fea0003800000 */
.L_x_0:
[----:B------:R-:W-:-:S00]  /*0530*/  BRA `(.L_x_0) ;  /* 0xfffffffc00fc7947 */ /* 0x000fc0000383ffff */
[----:B------:R-:W-:-:S00]  /*0540*/  NOP ;  /* 0x0000000000007918 */ /* 0x000fc00000000000 */
        /* <DEDUP_REMOVED lines=11> */
.L_x_1:


//--------------------- .nv.global.init           --------------------------
	.section	.nv.global.init,"aw",@progbits
.nv.global.init:
	.type		_$_str,@object
	.size		_$_str,(_$_str_$_2 - _$_str)
_$_str:
        /*0000*/ 	.byte	0x5f, 0x5f, 0x43, 0x55, 0x44, 0x41, 0x5f, 0x46, 0x54, 0x5a, 0x00
	.type		_$_str_$_2,@object
	.size		_$_str_$_2,(.L_1 - _$_str_$_2)
_$_str_$_2:
        /*000b*/ 	.byte	0x5f, 0x5f, 0x43, 0x55, 0x44, 0x41, 0x5f, 0x50, 0x52, 0x45, 0x43, 0x5f, 0x53, 0x51, 0x52, 0x54
        /*001b*/ 	.byte	0x00
.L_1:


//--------------------- .nv.constant0.triton_poi_fused__native_batch_norm_legit_no_training_add_12 --------------------------
	.section	.nv.constant0.triton_poi_fused__native_batch_norm_legit_no_training_add_12,"a",@progbits
	.sectionflags	@""
	.align	4
.nv.constant0.triton_poi_fused__native_batch_norm_legit_no_training_add_12:
	.zero		620
